//
// Generated by NVIDIA NVVM Compiler
//
// Compiler Build ID: CL-36424714
// Cuda compilation tools, release 13.0, V13.0.88
// Based on NVVM 20.0.0
//

.version 9.0
.target sm_100
.address_size 64

	// .globl	_Z16svecvec_gld_mainiPfS_S_

.visible .entry _Z16svecvec_gld_mainiPfS_S_(
	.param .u32 _Z16svecvec_gld_mainiPfS_S__param_0,
	.param .u64 .ptr .align 1 _Z16svecvec_gld_mainiPfS_S__param_1,
	.param .u64 .ptr .align 1 _Z16svecvec_gld_mainiPfS_S__param_2,
	.param .u64 .ptr .align 1 _Z16svecvec_gld_mainiPfS_S__param_3
)
{
	.reg .pred 	%p<7>;
	.reg .b32 	%r<31>;
	.reg .b32 	%f<16>;
	.reg .b64 	%rd<25>;

	ld.param.u32 	%r12, [_Z16svecvec_gld_mainiPfS_S__param_0];
	ld.param.u64 	%rd4, [_Z16svecvec_gld_mainiPfS_S__param_1];
	ld.param.u64 	%rd5, [_Z16svecvec_gld_mainiPfS_S__param_2];
	ld.param.u64 	%rd6, [_Z16svecvec_gld_mainiPfS_S__param_3];
	cvta.to.global.u64 	%rd1, %rd6;
	cvta.to.global.u64 	%rd2, %rd5;
	cvta.to.global.u64 	%rd3, %rd4;
	mov.u32 	%r13, %tid.x;
	mov.u32 	%r14, %nctaid.x;
	mov.u32 	%r15, %ntid.x;
	mul.lo.s32 	%r1, %r14, %r15;
	mov.u32 	%r16, %ctaid.x;
	mad.lo.s32 	%r29, %r15, %r16, %r13;
	setp.ge.s32 	%p1, %r29, %r12;
	@%p1 bra 	$L__BB0_7;
	add.s32 	%r17, %r29, %r1;
	max.s32 	%r18, %r12, %r17;
	setp.lt.s32 	%p2, %r17, %r12;
	selp.u32 	%r19, 1, 0, %p2;
	add.s32 	%r20, %r17, %r19;
	sub.s32 	%r21, %r18, %r20;
	div.u32 	%r22, %r21, %r1;
	add.s32 	%r3, %r22, %r19;
	and.b32  	%r23, %r3, 3;
	setp.eq.s32 	%p3, %r23, 3;
	@%p3 bra 	$L__BB0_4;
	add.s32 	%r24, %r3, 1;
	and.b32  	%r25, %r24, 3;
	neg.s32 	%r27, %r25;
$L__BB0_3:
	.pragma "nounroll";
	mul.wide.s32 	%rd7, %r29, 4;
	add.s64 	%rd8, %rd1, %rd7;
	add.s64 	%rd9, %rd2, %rd7;
	add.s64 	%rd10, %rd3, %rd7;
	ld.global.f32 	%f1, [%rd10];
	ld.global.f32 	%f2, [%rd9];
	mul.f32 	%f3, %f1, %f2;
	st.global.f32 	[%rd8], %f3;
	add.s32 	%r29, %r29, %r1;
	add.s32 	%r27, %r27, 1;
	setp.ne.s32 	%p4, %r27, 0;
	@%p4 bra 	$L__BB0_3;
$L__BB0_4:
	setp.lt.u32 	%p5, %r3, 3;
	@%p5 bra 	$L__BB0_7;
	mul.wide.s32 	%rd15, %r1, 4;
	shl.b32 	%r26, %r1, 2;
$L__BB0_6:
	mul.wide.s32 	%rd11, %r29, 4;
	add.s64 	%rd12, %rd3, %rd11;
	ld.global.f32 	%f4, [%rd12];
	add.s64 	%rd13, %rd2, %rd11;
	ld.global.f32 	%f5, [%rd13];
	mul.f32 	%f6, %f4, %f5;
	add.s64 	%rd14, %rd1, %rd11;
	st.global.f32 	[%rd14], %f6;
	add.s64 	%rd16, %rd12, %rd15;
	ld.global.f32 	%f7, [%rd16];
	add.s64 	%rd17, %rd13, %rd15;
	ld.global.f32 	%f8, [%rd17];
	mul.f32 	%f9, %f7, %f8;
	add.s64 	%rd18, %rd14, %rd15;
	st.global.f32 	[%rd18], %f9;
	add.s64 	%rd19, %rd16, %rd15;
	ld.global.f32 	%f10, [%rd19];
	add.s64 	%rd20, %rd17, %rd15;
	ld.global.f32 	%f11, [%rd20];
	mul.f32 	%f12, %f10, %f11;
	add.s64 	%rd21, %rd18, %rd15;
	st.global.f32 	[%rd21], %f12;
	add.s64 	%rd22, %rd19, %rd15;
	ld.global.f32 	%f13, [%rd22];
	add.s64 	%rd23, %rd20, %rd15;
	ld.global.f32 	%f14, [%rd23];
	mul.f32 	%f15, %f13, %f14;
	add.s64 	%rd24, %rd21, %rd15;
	st.global.f32 	[%rd24], %f15;
	add.s32 	%r29, %r26, %r29;
	setp.lt.s32 	%p6, %r29, %r12;
	@%p6 bra 	$L__BB0_6;
$L__BB0_7:
	ret;

}


// ===== COMPILED SASS (sm_100) =====

	.target	sm_100

	.elftype	@"ET_EXEC"


//--------------------- .note.nv.tkinfo           --------------------------
	.section	.note.nv.tkinfo,"",@"SHT_NOTE"
	.sectionflags	@"SHF_NOTE_NV_TKINFO"
	.tkinfo
        /*0018*/ 	.word	0x00000002
        /*0030*/ 	.string	""
        /*0030*/ 	.string	"ptxas"
        /*0030*/ 	.string	"Cuda compilation tools, release 13.0, V13.0.88"
        /*0030*/ 	.string	"Build cuda_13.0.r13.0/compiler.36424714_0"
        /*0030*/ 	.string	"-arch sm_100 -m 64 "



//--------------------- .note.nv.cuinfo           --------------------------
	.section	.note.nv.cuinfo,"",@"SHT_NOTE"
	.sectionflags	@"SHF_NOTE_NV_CUINFO"
        /*0018*/ 	.short	0x0002
        /*001a*/ 	.short	0x0064
        /*001c*/ 	.short	0x0082
	.zero		2


//--------------------- .nv.info                  --------------------------
	.section	.nv.info,"",@"SHT_CUDA_INFO"
	.align	4


	//----- nvinfo : EIATTR_REGCOUNT
	.align		4
        /*0000*/ 	.byte	0x04, 0x2f
        /*0002*/ 	.short	(.L_1 - .L_0)
	.align		4
.L_0:
        /*0004*/ 	.word	index@(_Z16svecvec_gld_mainiPfS_S_)
        /*0008*/ 	.word	0x0000001a


	//----- nvinfo : EIATTR_FRAME_SIZE
	.align		4
.L_1:
        /*000c*/ 	.byte	0x04, 0x11
        /*000e*/ 	.short	(.L_3 - .L_2)
	.align		4
.L_2:
        /*0010*/ 	.word	index@(_Z16svecvec_gld_mainiPfS_S_)
        /*0014*/ 	.word	0x00000000


	//----- nvinfo : EIATTR_MIN_STACK_SIZE
	.align		4
.L_3:
        /*0018*/ 	.byte	0x04, 0x12
        /*001a*/ 	.short	(.L_5 - .L_4)
	.align		4
.L_4:
        /*001c*/ 	.word	index@(_Z16svecvec_gld_mainiPfS_S_)
        /*0020*/ 	.word	0x00000000
.L_5:


//--------------------- .nv.compat                --------------------------
	.section	.nv.compat,"",@"SHT_CUDA_COMPAT_INFO"
	.align	4
        /*0000*/ 	.byte	0x02, 0x09, 0x00, 0x00, 0x02, 0x02, 0x01, 0x00, 0x02, 0x05, 0x05, 0x00, 0x03, 0x07, 0x01, 0x01
        /*0010*/ 	.byte	0x02, 0x03, 0x00, 0x00, 0x02, 0x06, 0x01, 0x00, 0x04, 0x0b, 0x08, 0x00, 0x09, 0x00, 0x00, 0x00
        /*0020*/ 	.byte	0x00, 0x00, 0x00, 0x00


//--------------------- .nv.info._Z16svecvec_gld_mainiPfS_S_ --------------------------
	.section	.nv.info._Z16svecvec_gld_mainiPfS_S_,"",@"SHT_CUDA_INFO"
	.sectionflags	@""
	.align	4


	//----- nvinfo : EIATTR_CUDA_API_VERSION
	.align		4
        /*0000*/ 	.byte	0x04, 0x37
        /*0002*/ 	.short	(.L_7 - .L_6)
.L_6:
        /*0004*/ 	.word	0x00000082


	//----- nvinfo : EIATTR_KPARAM_INFO
	.align		4
.L_7:
        /*0008*/ 	.byte	0x04, 0x17
        /*000a*/ 	.short	(.L_9 - .L_8)
.L_8:
        /*000c*/ 	.word	0x00000000
        /*0010*/ 	.short	0x0003
        /*0012*/ 	.short	0x0018
        /*0014*/ 	.byte	0x00, 0xf5, 0x21, 0x00


	//----- nvinfo : EIATTR_KPARAM_INFO
	.align		4
.L_9:
        /*0018*/ 	.byte	0x04, 0x17
        /*001a*/ 	.short	(.L_11 - .L_10)
.L_10:
        /*001c*/ 	.word	0x00000000
        /*0020*/ 	.short	0x0002
        /*0022*/ 	.short	0x0010
        /*0024*/ 	.byte	0x00, 0xf5, 0x21, 0x00


	//----- nvinfo : EIATTR_KPARAM_INFO
	.align		4
.L_11:
        /*0028*/ 	.byte	0x04, 0x17
        /*002a*/ 	.short	(.L_13 - .L_12)
.L_12:
        /*002c*/ 	.word	0x00000000
        /*0030*/ 	.short	0x0001
        /*0032*/ 	.short	0x0008
        /*0034*/ 	.byte	0x00, 0xf5, 0x21, 0x00


	//----- nvinfo : EIATTR_KPARAM_INFO
	.align		4
.L_13:
        /*0038*/ 	.byte	0x04, 0x17
        /*003a*/ 	.short	(.L_15 - .L_14)
.L_14:
        /*003c*/ 	.word	0x00000000
        /*0040*/ 	.short	0x0000
        /*0042*/ 	.short	0x0000
        /*0044*/ 	.byte	0x00, 0xf0, 0x11, 0x00


	//----- nvinfo : EIATTR_SPARSE_MMA_MASK
	.align		4
.L_15:
        /*0048*/ 	.byte	0x03, 0x50
        /*004a*/ 	.short	0x0000


	//----- nvinfo : EIATTR_MAXREG_COUNT
	.align		4
        /*004c*/ 	.byte	0x03, 0x1b
        /*004e*/ 	.short	0x00ff


	//----- nvinfo : EIATTR_MERCURY_ISA_VERSION
	.align		4
        /*0050*/ 	.byte	0x03, 0x5f
        /*0052*/ 	.short	0x0101


	//----- nvinfo : EIATTR_VRC_CTA_INIT_COUNT
	.align		4
        /*0054*/ 	.byte	0x02, 0x4a
	.zero		1
	.zero		1


	//----- nvinfo : EIATTR_EXIT_INSTR_OFFSETS
	.align		4
        /*0058*/ 	.byte	0x04, 0x1c
        /*005a*/ 	.short	(.L_17 - .L_16)


	//   ....[0]....
.L_16:
        /*005c*/ 	.word	0x00000090


	//   ....[1]....
        /*0060*/ 	.word	0x000003a0


	//   ....[2]....
        /*0064*/ 	.word	0x000005d0


	//----- nvinfo : EIATTR_CRS_STACK_SIZE
	.align		4
.L_17:
        /*0068*/ 	.byte	0x04, 0x1e
        /*006a*/ 	.short	(.L_19 - .L_18)
.L_18:
        /*006c*/ 	.word	0x00000000


	//----- nvinfo : EIATTR_CBANK_PARAM_SIZE
	.align		4
.L_19:
        /*0070*/ 	.byte	0x03, 0x19
        /*0072*/ 	.short	0x0020


	//----- nvinfo : EIATTR_PARAM_CBANK
	.align		4
        /*0074*/ 	.byte	0x04, 0x0a
        /*0076*/ 	.short	(.L_21 - .L_20)
	.align		4
.L_20:
        /*0078*/ 	.word	index@(.nv.constant0._Z16svecvec_gld_mainiPfS_S_)
        /*007c*/ 	.short	0x0380
        /*007e*/ 	.short	0x0020


	//----- nvinfo : EIATTR_SW_WAR
	.align		4
.L_21:
        /*0080*/ 	.byte	0x04, 0x36
        /*0082*/ 	.short	(.L_23 - .L_22)
.L_22:
        /*0084*/ 	.word	0x00000008
.L_23:


//--------------------- .nv.callgraph             --------------------------
	.section	.nv.callgraph,"",@"SHT_CUDA_CALLGRAPH"
	.align	4
	.sectionentsize	8
	.align		4
        /*0000*/ 	.word	0x00000000
	.align		4
        /*0004*/ 	.word	0xffffffff
	.align		4
        /*0008*/ 	.word	0x00000000
	.align		4
        /*000c*/ 	.word	0xfffffffe
	.align		4
        /*0010*/ 	.word	0x00000000
	.align		4
        /*0014*/ 	.word	0xfffffffd
	.align		4
        /*0018*/ 	.word	0x00000000
	.align		4
        /*001c*/ 	.word	0xfffffffc


//--------------------- .text._Z16svecvec_gld_mainiPfS_S_ --------------------------
	.section	.text._Z16svecvec_gld_mainiPfS_S_,"ax",@progbits
	.align	128
        .global         _Z16svecvec_gld_mainiPfS_S_
        .type           _Z16svecvec_gld_mainiPfS_S_,@function
        .size           _Z16svecvec_gld_mainiPfS_S_,(.L_x_5 - _Z16svecvec_gld_mainiPfS_S_)
        .other          _Z16svecvec_gld_mainiPfS_S_,@"STO_CUDA_ENTRY STV_DEFAULT"
_Z16svecvec_gld_mainiPfS_S_:
.text._Z16svecvec_gld_mainiPfS_S_:
[----:B------:R-:W-:Y:S01]  /*0000*/  LDC R1, c[0x0][0x37c] ;  /* 0x0000df00ff017b82 */ /* 0x000fe20000000800 */
[----:B------:R-:W0:Y:S01]  /*0010*/  S2R R3, SR_TID.X ;  /* 0x0000000000037919 */ /* 0x000e220000002100 */
[----:B------:R-:W1:Y:S06]  /*0020*/  LDCU UR4, c[0x0][0x370] ;  /* 0x00006e00ff0477ac */ /* 0x000e6c0008000800 */
[----:B------:R-:W0:Y:S01]  /*0030*/  S2UR UR5, SR_CTAID.X ;  /* 0x00000000000579c3 */ /* 0x000e220000002500 */
[----:B------:R-:W2:Y:S07]  /*0040*/  LDCU UR6, c[0x0][0x380] ;  /* 0x00007000ff0677ac */ /* 0x000eae0008000800 */
[----:B------:R-:W0:Y:S02]  /*0050*/  LDC R0, c[0x0][0x360] ;  /* 0x0000d800ff007b82 */ /* 0x000e240000000800 */
[----:B0-----:R-:W-:-:S02]  /*0060*/  IMAD R3, R0, UR5, R3 ;  /* 0x0000000500037c24 */ /* 0x001fc4000f8e0203 */
[----:B-1----:R-:W-:-:S03]  /*0070*/  IMAD R0, R0, UR4, RZ ;  /* 0x0000000400007c24 */ /* 0x002fc6000f8e02ff */
[----:B--2---:R-:W-:-:S13]  /*0080*/  ISETP.GE.AND P0, PT, R3, UR6, PT ;  /* 0x0000000603007c0c */ /* 0x004fda000bf06270 */
[----:B------:R-:W-:Y:S05]  /*0090*/  @P0 EXIT ;  /* 0x000000000000094d */ /* 0x000fea0003800000 */
[----:B------:R-:W0:Y:S01]  /*00a0*/  I2F.U32.RP R8, R0 ;  /* 0x0000000000087306 */ /* 0x000e220000209000 */
[----:B------:R-:W-:Y:S01]  /*00b0*/  IADD3 R2, PT, PT, R0, R3, RZ ;  /* 0x0000000300027210 */ /* 0x000fe20007ffe0ff */
[----:B------:R-:W1:Y:S01]  /*00c0*/  LDCU.64 UR4, c[0x0][0x358] ;  /* 0x00006b00ff0477ac */ /* 0x000e620008000a00 */
[----:B------:R-:W-:Y:S01]  /*00d0*/  IADD3 R9, PT, PT, RZ, -R0, RZ ;  /* 0x80000000ff097210 */ /* 0x000fe20007ffe0ff */
[----:B------:R-:W-:Y:S01]  /*00e0*/  BSSY.RECONVERGENT B0, `(.L_x_0) ;  /* 0x000002b000007945 */ /* 0x000fe20003800200 */
[C---:B------:R-:W-:Y:S02]  /*00f0*/  ISETP.GE.AND P0, PT, R2.reuse, UR6, PT ;  /* 0x0000000602007c0c */ /* 0x040fe4000bf06270 */
[----:B------:R-:W-:Y:S02]  /*0100*/  VIMNMX R7, PT, PT, R2, UR6, !PT ;  /* 0x0000000602077c48 */ /* 0x000fe4000ffe0100 */
[----:B------:R-:W-:Y:S02]  /*0110*/  SEL R6, RZ, 0x1, P0 ;  /* 0x00000001ff067807 */ /* 0x000fe40000000000 */
[----:B------:R-:W-:-:S02]  /*0120*/  ISETP.NE.U32.AND P2, PT, R0, RZ, PT ;  /* 0x000000ff0000720c */ /* 0x000fc40003f45070 */
[----:B------:R-:W-:Y:S01]  /*0130*/  IADD3 R7, PT, PT, R7, -R2, -R6 ;  /* 0x8000000207077210 */ /* 0x000fe20007ffe806 */
[----:B0-----:R-:W0:Y:S02]  /*0140*/  MUFU.RCP R8, R8 ;  /* 0x0000000800087308 */ /* 0x001e240000001000 */
[----:B0-----:R-:W-:-:S06]  /*0150*/  IADD3 R4, PT, PT, R8, 0xffffffe, RZ ;  /* 0x0ffffffe08047810 */ /* 0x001fcc0007ffe0ff */
[----:B------:R0:W2:Y:S02]  /*0160*/  F2I.FTZ.U32.TRUNC.NTZ R5, R4 ;  /* 0x0000000400057305 */ /* 0x0000a4000021f000 */
[----:B0-----:R-:W-:Y:S02]  /*0170*/  HFMA2 R4, -RZ, RZ, 0, 0 ;  /* 0x00000000ff047431 */ /* 0x001fe400000001ff */
[----:B--2---:R-:W-:-:S04]  /*0180*/  IMAD R9, R9, R5, RZ ;  /* 0x0000000509097224 */ /* 0x004fc800078e02ff */
[----:B------:R-:W-:-:S06]  /*0190*/  IMAD.HI.U32 R8, R5, R9, R4 ;  /* 0x0000000905087227 */ /* 0x000fcc00078e0004 */
[----:B------:R-:W-:-:S05]  /*01a0*/  IMAD.HI.U32 R5, R8, R7, RZ ;  /* 0x0000000708057227 */ /* 0x000fca00078e00ff */
[----:B------:R-:W-:-:S05]  /*01b0*/  IADD3 R2, PT, PT, -R5, RZ, RZ ;  /* 0x000000ff05027210 */ /* 0x000fca0007ffe1ff */
[----:B------:R-:W-:-:S05]  /*01c0*/  IMAD R7, R0, R2, R7 ;  /* 0x0000000200077224 */ /* 0x000fca00078e0207 */
[----:B------:R-:W-:-:S13]  /*01d0*/  ISETP.GE.U32.AND P0, PT, R7, R0, PT ;  /* 0x000000000700720c */ /* 0x000fda0003f06070 */
[----:B------:R-:W-:Y:S02]  /*01e0*/  @P0 IADD3 R7, PT, PT, -R0, R7, RZ ;  /* 0x0000000700070210 */ /* 0x000fe40007ffe1ff */
[----:B------:R-:W-:Y:S02]  /*01f0*/  @P0 IADD3 R5, PT, PT, R5, 0x1, RZ ;  /* 0x0000000105050810 */ /* 0x000fe40007ffe0ff */
[----:B------:R-:W-:-:S13]  /*0200*/  ISETP.GE.U32.AND P1, PT, R7, R0, PT ;  /* 0x000000000700720c */ /* 0x000fda0003f26070 */
[----:B------:R-:W-:Y:S02]  /*0210*/  @P1 IADD3 R5, PT, PT, R5, 0x1, RZ ;  /* 0x0000000105051810 */ /* 0x000fe40007ffe0ff */
[----:B------:R-:W-:-:S04]  /*0220*/  @!P2 LOP3.LUT R5, RZ, R0, RZ, 0x33, !PT ;  /* 0x00000000ff05a212 */ /* 0x000fc800078e33ff */
[----:B------:R-:W-:-:S04]  /*0230*/  IADD3 R2, PT, PT, R6, R5, RZ ;  /* 0x0000000506027210 */ /* 0x000fc80007ffe0ff */
[C---:B------:R-:W-:Y:S02]  /*0240*/  LOP3.LUT R4, R2.reuse, 0x3, RZ, 0xc0, !PT ;  /* 0x0000000302047812 */ /* 0x040fe400078ec0ff */
[----:B------:R-:W-:Y:S02]  /*0250*/  ISETP.GE.U32.AND P1, PT, R2, 0x3, PT ;  /* 0x000000030200780c */ /* 0x000fe40003f26070 */
[----:B------:R-:W-:-:S13]  /*0260*/  ISETP.NE.AND P0, PT, R4, 0x3, PT ;  /* 0x000000030400780c */ /* 0x000fda0003f05270 */
[----:B-1----:R-:W-:Y:S05]  /*0270*/  @!P0 BRA `(.L_x_1) ;  /* 0x0000000000448947 */ /* 0x002fea0003800000 */
[----:B------:R-:W0:Y:S01]  /*0280*/  LDC.64 R4, c[0x0][0x388] ;  /* 0x0000e200ff047b82 */ /* 0x000e220000000a00 */
[----:B------:R-:W-:-:S04]  /*0290*/  IADD3 R2, PT, PT, R2, 0x1, RZ ;  /* 0x0000000102027810 */ /* 0x000fc80007ffe0ff */
[----:B------:R-:W-:-:S03]  /*02a0*/  LOP3.LUT R2, R2, 0x3, RZ, 0xc0, !PT ;  /* 0x0000000302027812 */ /* 0x000fc600078ec0ff */
[----:B------:R-:W1:Y:S01]  /*02b0*/  LDC.64 R6, c[0x0][0x390] ;  /* 0x0000e400ff067b82 */ /* 0x000e620000000a00 */
[----:B------:R-:W-:-:S07]  /*02c0*/  IADD3 R2, PT, PT, -R2, RZ, RZ ;  /* 0x000000ff02027210 */ /* 0x000fce0007ffe1ff */
[----:B------:R-:W2:Y:S02]  /*02d0*/  LDC.64 R8, c[0x0][0x398] ;  /* 0x0000e600ff087b82 */ /* 0x000ea40000000a00 */
.L_x_2:
[----:B-1----:R-:W-:-:S04]  /*02e0*/  IMAD.WIDE R12, R3, 0x4, R6 ;  /* 0x00000004030c7825 */ /* 0x002fc800078e0206 */
[C---:B0-----:R-:W-:Y:S02]  /*02f0*/  IMAD.WIDE R14, R3.reuse, 0x4, R4 ;  /* 0x00000004030e7825 */ /* 0x041fe400078e0204 */
[----:B---3--:R-:W3:Y:S04]  /*0300*/  LDG.E R13, desc[UR4][R12.64] ;  /* 0x000000040c0d7981 */ /* 0x008ee8000c1e1900 */
[----:B------:R-:W3:Y:S01]  /*0310*/  LDG.E R14, desc[UR4][R14.64] ;  /* 0x000000040e0e7981 */ /* 0x000ee2000c1e1900 */
[----:B--2---:R-:W-:Y:S01]  /*0320*/  IMAD.WIDE R10, R3, 0x4, R8 ;  /* 0x00000004030a7825 */ /* 0x004fe200078e0208 */
[----:B------:R-:W-:Y:S02]  /*0330*/  IADD3 R2, PT, PT, R2, 0x1, RZ ;  /* 0x0000000102027810 */ /* 0x000fe40007ffe0ff */
[----:B------:R-:W-:-:S02]  /*0340*/  IADD3 R3, PT, PT, R0, R3, RZ ;  /* 0x0000000300037210 */ /* 0x000fc40007ffe0ff */
[----:B------:R-:W-:Y:S01]  /*0350*/  ISETP.NE.AND P0, PT, R2, RZ, PT ;  /* 0x000000ff0200720c */ /* 0x000fe20003f05270 */
[----:B---3--:R-:W-:-:S05]  /*0360*/  FMUL R17, R14, R13 ;  /* 0x0000000d0e117220 */ /* 0x008fca0000400000 */
[----:B------:R3:W-:Y:S07]  /*0370*/  STG.E desc[UR4][R10.64], R17 ;  /* 0x000000110a007986 */ /* 0x0007ee000c101904 */
[----:B------:R-:W-:Y:S05]  /*0380*/  @P0 BRA `(.L_x_2) ;  /* 0xfffffffc00d40947 */ /* 0x000fea000383ffff */
.L_x_1:
[----:B------:R-:W-:Y:S05]  /*0390*/  BSYNC.RECONVERGENT B0 ;  /* 0x0000000000007941 */ /* 0x000fea0003800200 */
.L_x_0:
[----:B------:R-:W-:Y:S05]  /*03a0*/  @!P1 EXIT ;  /* 0x000000000000994d */ /* 0x000fea0003800000 */
.L_x_3:
[----:B------:R-:W3:Y:S08]  /*03b0*/  LDC.64 R4, c[0x0][0x388] ;  /* 0x0000e200ff047b82 */ /* 0x000ef00000000a00 */
[----:B------:R-:W0:Y:S01]  /*03c0*/  LDC.64 R6, c[0x0][0x390] ;  /* 0x0000e400ff067b82 */ /* 0x000e220000000a00 */
[----:B---3--:R-:W-:-:S07]  /*03d0*/  IMAD.WIDE R10, R3, 0x4, R4 ;  /* 0x00000004030a7825 */ /* 0x008fce00078e0204 */
[----:B------:R-:W1:Y:S01]  /*03e0*/  LDC.64 R4, c[0x0][0x398] ;  /* 0x0000e600ff047b82 */ /* 0x000e620000000a00 */
[----:B--2---:R-:W2:Y:S01]  /*03f0*/  LDG.E R2, desc[UR4][R10.64] ;  /* 0x000000040a027981 */ /* 0x004ea2000c1e1900 */
[----:B0-----:R-:W-:-:S05]  /*0400*/  IMAD.WIDE R12, R3, 0x4, R6 ;  /* 0x00000004030c7825 */ /* 0x001fca00078e0206 */
[----:B------:R-:W2:Y:S01]  /*0410*/  LDG.E R7, desc[UR4][R12.64] ;  /* 0x000000040c077981 */ /* 0x000ea2000c1e1900 */
[----:B-1----:R-:W-:-:S04]  /*0420*/  IMAD.WIDE R16, R3, 0x4, R4 ;  /* 0x0000000403107825 */ /* 0x002fc800078e0204 */
[----:B------:R-:W-:-:S04]  /*0430*/  IMAD.WIDE R4, R0, 0x4, R10 ;  /* 0x0000000400047825 */ /* 0x000fc800078e020a */
[----:B--2---:R-:W-:Y:S01]  /*0440*/  FMUL R19, R2, R7 ;  /* 0x0000000702137220 */ /* 0x004fe20000400000 */
[----:B------:R-:W-:-:S04]  /*0450*/  IMAD.WIDE R6, R0, 0x4, R12 ;  /* 0x0000000400067825 */ /* 0x000fc800078e020c */
[----:B------:R0:W-:Y:S04]  /*0460*/  STG.E desc[UR4][R16.64], R19 ;  /* 0x0000001310007986 */ /* 0x0001e8000c101904 */
[----:B------:R-:W2:Y:S04]  /*0470*/  LDG.E R2, desc[UR4][R4.64] ;  /* 0x0000000404027981 */ /* 0x000ea8000c1e1900 */
[----:B------:R-:W2:Y:S01]  /*0480*/  LDG.E R15, desc[UR4][R6.64] ;  /* 0x00000004060f7981 */ /* 0x000ea2000c1e1900 */
[----:B------:R-:W-:-:S04]  /*0490*/  IMAD.WIDE R8, R0, 0x4, R16 ;  /* 0x0000000400087825 */ /* 0x000fc800078e0210 */
[----:B------:R-:W-:-:S04]  /*04a0*/  IMAD.WIDE R10, R0, 0x4, R4 ;  /* 0x00000004000a7825 */ /* 0x000fc800078e0204 */
[----:B------:R-:W-:-:S04]  /*04b0*/  IMAD.WIDE R12, R0, 0x4, R6 ;  /* 0x00000004000c7825 */ /* 0x000fc800078e0206 */
[----:B--2---:R-:W-:-:S05]  /*04c0*/  FMUL R21, R2, R15 ;  /* 0x0000000f02157220 */ /* 0x004fca0000400000 */
        /* <DEDUP_REMOVED lines=8> */
[----:B------:R-:W1:Y:S04]  /*0550*/  LDG.E R4, desc[UR4][R4.64] ;  /* 0x0000000404047981 */ /* 0x000e68000c1e1900 */
[----:B------:R-:W1:Y:S01]  /*0560*/  LDG.E R7, desc[UR4][R6.64] ;  /* 0x0000000406077981 */ /* 0x000e62000c1e1900 */
[C---:B0-----:R-:W-:Y:S01]  /*0570*/  IMAD.WIDE R16, R0.reuse, 0x4, R14 ;  /* 0x0000000400107825 */ /* 0x041fe200078e020e */
[----:B------:R-:W-:-:S04]  /*0580*/  LEA R3, R0, R3, 0x2 ;  /* 0x0000000300037211 */ /* 0x000fc800078e10ff */
[----:B------:R-:W-:Y:S01]  /*0590*/  ISETP.GE.AND P0, PT, R3, UR6, PT ;  /* 0x0000000603007c0c */ /* 0x000fe2000bf06270 */
[----:B-1----:R-:W-:-:S05]  /*05a0*/  FMUL R9, R4, R7 ;  /* 0x0000000704097220 */ /* 0x002fca0000400000 */
[----:B------:R2:W-:Y:S07]  /*05b0*/  STG.E desc[UR4][R16.64], R9 ;  /* 0x0000000910007986 */ /* 0x0005ee000c101904 */
[----:B------:R-:W-:Y:S05]  /*05c0*/  @!P0 BRA `(.L_x_3) ;  /* 0xfffffffc00788947 */ /* 0x000fea000383ffff */
[----:B------:R-:W-:Y:S05]  /*05d0*/  EXIT ;  /* 0x000000000000794d */ /* 0x000fea0003800000 */
.L_x_4:
[----:B------:R-:W-:-:S00]  /*05e0*/  BRA `(.L_x_4) ;  /* 0xfffffffc00fc7947 */ /* 0x000fc0000383ffff */
[----:B------:R-:W-:-:S00]  /*05f0*/  NOP ;  /* 0x0000000000007918 */ /* 0x000fc00000000000 */
        /* <DEDUP_REMOVED lines=8> */
.L_x_5:


//--------------------- .nv.shared.reserved.0     --------------------------
	.section	.nv.shared.reserved.0,"aw",@nobits
	.weak		__nv_reservedSMEM_offset_0_alias
	.size		__nv_reservedSMEM_offset_0_alias, 0, 64
	.other		__nv_reservedSMEM_offset_0_alias,@"STO_CUDA_RESERVED_SHARED STV_DEFAULT"
__nv_reservedSMEM_offset_0_alias:
	.zero		0
	.zero		64


//--------------------- .nv.constant0._Z16svecvec_gld_mainiPfS_S_ --------------------------
	.section	.nv.constant0._Z16svecvec_gld_mainiPfS_S_,"a",@progbits
	.sectionflags	@""
	.align	4
.nv.constant0._Z16svecvec_gld_mainiPfS_S_:
	.zero		928


//--------------------- SYMBOLS --------------------------

	.type		.nv.reservedSmem.offset0,@object
	.size		.nv.reservedSmem.offset0,0x4
